//
// Generated by NVIDIA NVVM Compiler
//
// Compiler Build ID: CL-36424714
// Cuda compilation tools, release 13.0, V13.0.88
// Based on NVVM 20.0.0
//

.version 9.0
.target sm_100
.address_size 64

	// .globl	_Z25matrixMultiplyTiledKernelPKfS0_Pfi
// _ZZ25matrixMultiplyTiledKernelPKfS0_PfiE4ds_A has been demoted
// _ZZ25matrixMultiplyTiledKernelPKfS0_PfiE4ds_B has been demoted

.visible .entry _Z25matrixMultiplyTiledKernelPKfS0_Pfi(
	.param .u64 .ptr .align 1 _Z25matrixMultiplyTiledKernelPKfS0_Pfi_param_0,
	.param .u64 .ptr .align 1 _Z25matrixMultiplyTiledKernelPKfS0_Pfi_param_1,
	.param .u64 .ptr .align 1 _Z25matrixMultiplyTiledKernelPKfS0_Pfi_param_2,
	.param .u32 _Z25matrixMultiplyTiledKernelPKfS0_Pfi_param_3
)
{
	.reg .pred 	%p<18>;
	.reg .b32 	%r<70>;
	.reg .b32 	%f<181>;
	.reg .b64 	%rd<27>;
	// demoted variable
	.shared .align 4 .b8 _ZZ25matrixMultiplyTiledKernelPKfS0_PfiE4ds_A[1024];
	// demoted variable
	.shared .align 4 .b8 _ZZ25matrixMultiplyTiledKernelPKfS0_PfiE4ds_B[1024];
	ld.param.u64 	%rd4, [_Z25matrixMultiplyTiledKernelPKfS0_Pfi_param_0];
	ld.param.u64 	%rd5, [_Z25matrixMultiplyTiledKernelPKfS0_Pfi_param_1];
	ld.param.u32 	%r35, [_Z25matrixMultiplyTiledKernelPKfS0_Pfi_param_3];
	cvta.to.global.u64 	%rd1, %rd5;
	cvta.to.global.u64 	%rd2, %rd4;
	mov.u32 	%r1, %tid.x;
	mov.u32 	%r2, %tid.y;
	mov.u32 	%r36, %ctaid.y;
	shl.b32 	%r37, %r36, 4;
	add.s32 	%r3, %r37, %r2;
	mov.u32 	%r38, %ctaid.x;
	shl.b32 	%r4, %r38, 4;
	add.s32 	%r5, %r4, %r1;
	setp.lt.s32 	%p1, %r35, 1;
	mov.f32 	%f180, 0f00000000;
	@%p1 bra 	$L__BB0_19;
	add.s32 	%r6, %r35, 15;
	mul.lo.s32 	%r7, %r35, %r3;
	shl.b32 	%r40, %r2, 6;
	mov.u32 	%r41, _ZZ25matrixMultiplyTiledKernelPKfS0_PfiE4ds_A;
	add.s32 	%r8, %r41, %r40;
	shl.b32 	%r42, %r1, 2;
	add.s32 	%r9, %r8, %r42;
	mov.u32 	%r43, _ZZ25matrixMultiplyTiledKernelPKfS0_PfiE4ds_B;
	add.s32 	%r11, %r43, %r42;
	add.s32 	%r10, %r11, %r40;
	setp.lt.u32 	%p2, %r35, 17;
	mov.f32 	%f180, 0f00000000;
	mov.b32 	%r69, 0;
	@%p2 bra 	$L__BB0_13;
	shr.u32 	%r45, %r6, 4;
	and.b32  	%r46, %r45, 134217726;
	neg.s32 	%r68, %r46;
	add.s32 	%r47, %r2, 16;
	mad.lo.s32 	%r48, %r35, %r47, %r1;
	add.s32 	%r65, %r48, %r4;
	shl.b32 	%r14, %r35, 5;
	mad.lo.s32 	%r49, %r2, %r35, %r1;
	add.s32 	%r64, %r49, %r4;
	add.s32 	%r62, %r1, %r7;
	mov.f32 	%f180, 0f00000000;
	mov.b32 	%r67, 16;
	cvt.u64.u32 	%rd10, %r7;
	cvt.u64.u32 	%rd11, %r1;
	mov.u32 	%r63, %r1;
	mov.u32 	%r66, %r2;
$L__BB0_3:
	setp.ge.u32 	%p3, %r3, %r35;
	setp.ge.s32 	%p4, %r63, %r35;
	mov.f32 	%f172, 0f00000000;
	or.pred  	%p5, %p3, %p4;
	@%p5 bra 	$L__BB0_5;
	mul.wide.u32 	%rd6, %r62, 4;
	add.s64 	%rd7, %rd2, %rd6;
	ld.global.f32 	%f172, [%rd7];
$L__BB0_5:
	st.shared.f32 	[%r9], %f172;
	mov.f32 	%f173, 0f00000000;
	max.s32 	%r50, %r5, %r66;
	setp.ge.s32 	%p6, %r50, %r35;
	@%p6 bra 	$L__BB0_7;
	mul.wide.s32 	%rd8, %r64, 4;
	add.s64 	%rd9, %rd1, %rd8;
	ld.global.f32 	%f173, [%rd9];
$L__BB0_7:
	st.shared.f32 	[%r10], %f173;
	bar.sync 	0;
	ld.shared.f32 	%f27, [%r8];
	ld.shared.f32 	%f28, [%r11];
	fma.rn.f32 	%f29, %f27, %f28, %f180;
	ld.shared.f32 	%f30, [%r8+4];
	ld.shared.f32 	%f31, [%r11+64];
	fma.rn.f32 	%f32, %f30, %f31, %f29;
	ld.shared.f32 	%f33, [%r8+8];
	ld.shared.f32 	%f34, [%r11+128];
	fma.rn.f32 	%f35, %f33, %f34, %f32;
	ld.shared.f32 	%f36, [%r8+12];
	ld.shared.f32 	%f37, [%r11+192];
	fma.rn.f32 	%f38, %f36, %f37, %f35;
	ld.shared.f32 	%f39, [%r8+16];
	ld.shared.f32 	%f40, [%r11+256];
	fma.rn.f32 	%f41, %f39, %f40, %f38;
	ld.shared.f32 	%f42, [%r8+20];
	ld.shared.f32 	%f43, [%r11+320];
	fma.rn.f32 	%f44, %f42, %f43, %f41;
	ld.shared.f32 	%f45, [%r8+24];
	ld.shared.f32 	%f46, [%r11+384];
	fma.rn.f32 	%f47, %f45, %f46, %f44;
	ld.shared.f32 	%f48, [%r8+28];
	ld.shared.f32 	%f49, [%r11+448];
	fma.rn.f32 	%f50, %f48, %f49, %f47;
	ld.shared.f32 	%f51, [%r8+32];
	ld.shared.f32 	%f52, [%r11+512];
	fma.rn.f32 	%f53, %f51, %f52, %f50;
	ld.shared.f32 	%f54, [%r8+36];
	ld.shared.f32 	%f55, [%r11+576];
	fma.rn.f32 	%f56, %f54, %f55, %f53;
	ld.shared.f32 	%f57, [%r8+40];
	ld.shared.f32 	%f58, [%r11+640];
	fma.rn.f32 	%f59, %f57, %f58, %f56;
	ld.shared.f32 	%f60, [%r8+44];
	ld.shared.f32 	%f61, [%r11+704];
	fma.rn.f32 	%f62, %f60, %f61, %f59;
	ld.shared.f32 	%f63, [%r8+48];
	ld.shared.f32 	%f64, [%r11+768];
	fma.rn.f32 	%f65, %f63, %f64, %f62;
	ld.shared.f32 	%f66, [%r8+52];
	ld.shared.f32 	%f67, [%r11+832];
	fma.rn.f32 	%f68, %f66, %f67, %f65;
	ld.shared.f32 	%f69, [%r8+56];
	ld.shared.f32 	%f70, [%r11+896];
	fma.rn.f32 	%f71, %f69, %f70, %f68;
	ld.shared.f32 	%f72, [%r8+60];
	ld.shared.f32 	%f73, [%r11+960];
	fma.rn.f32 	%f6, %f72, %f73, %f71;
	bar.sync 	0;
	add.s32 	%r51, %r63, 16;
	setp.ge.s32 	%p8, %r51, %r35;
	mov.f32 	%f174, 0f00000000;
	or.pred  	%p9, %p3, %p8;
	@%p9 bra 	$L__BB0_9;
	add.s32 	%r52, %r67, -16;
	cvt.u64.u32 	%rd12, %r52;
	add.s64 	%rd13, %rd12, %rd11;
	add.s64 	%rd14, %rd13, %rd10;
	shl.b64 	%rd15, %rd14, 2;
	add.s64 	%rd16, %rd2, %rd15;
	ld.global.f32 	%f174, [%rd16+64];
$L__BB0_9:
	st.shared.f32 	[%r9], %f174;
	add.s32 	%r53, %r66, 16;
	mov.f32 	%f175, 0f00000000;
	max.s32 	%r54, %r5, %r53;
	setp.ge.s32 	%p10, %r54, %r35;
	@%p10 bra 	$L__BB0_11;
	mul.wide.s32 	%rd17, %r65, 4;
	add.s64 	%rd18, %rd1, %rd17;
	ld.global.f32 	%f175, [%rd18];
$L__BB0_11:
	st.shared.f32 	[%r10], %f175;
	bar.sync 	0;
	ld.shared.f32 	%f75, [%r8];
	ld.shared.f32 	%f76, [%r11];
	fma.rn.f32 	%f77, %f75, %f76, %f6;
	ld.shared.f32 	%f78, [%r8+4];
	ld.shared.f32 	%f79, [%r11+64];
	fma.rn.f32 	%f80, %f78, %f79, %f77;
	ld.shared.f32 	%f81, [%r8+8];
	ld.shared.f32 	%f82, [%r11+128];
	fma.rn.f32 	%f83, %f81, %f82, %f80;
	ld.shared.f32 	%f84, [%r8+12];
	ld.shared.f32 	%f85, [%r11+192];
	fma.rn.f32 	%f86, %f84, %f85, %f83;
	ld.shared.f32 	%f87, [%r8+16];
	ld.shared.f32 	%f88, [%r11+256];
	fma.rn.f32 	%f89, %f87, %f88, %f86;
	ld.shared.f32 	%f90, [%r8+20];
	ld.shared.f32 	%f91, [%r11+320];
	fma.rn.f32 	%f92, %f90, %f91, %f89;
	ld.shared.f32 	%f93, [%r8+24];
	ld.shared.f32 	%f94, [%r11+384];
	fma.rn.f32 	%f95, %f93, %f94, %f92;
	ld.shared.f32 	%f96, [%r8+28];
	ld.shared.f32 	%f97, [%r11+448];
	fma.rn.f32 	%f98, %f96, %f97, %f95;
	ld.shared.f32 	%f99, [%r8+32];
	ld.shared.f32 	%f100, [%r11+512];
	fma.rn.f32 	%f101, %f99, %f100, %f98;
	ld.shared.f32 	%f102, [%r8+36];
	ld.shared.f32 	%f103, [%r11+576];
	fma.rn.f32 	%f104, %f102, %f103, %f101;
	ld.shared.f32 	%f105, [%r8+40];
	ld.shared.f32 	%f106, [%r11+640];
	fma.rn.f32 	%f107, %f105, %f106, %f104;
	ld.shared.f32 	%f108, [%r8+44];
	ld.shared.f32 	%f109, [%r11+704];
	fma.rn.f32 	%f110, %f108, %f109, %f107;
	ld.shared.f32 	%f111, [%r8+48];
	ld.shared.f32 	%f112, [%r11+768];
	fma.rn.f32 	%f113, %f111, %f112, %f110;
	ld.shared.f32 	%f114, [%r8+52];
	ld.shared.f32 	%f115, [%r11+832];
	fma.rn.f32 	%f116, %f114, %f115, %f113;
	ld.shared.f32 	%f117, [%r8+56];
	ld.shared.f32 	%f118, [%r11+896];
	fma.rn.f32 	%f119, %f117, %f118, %f116;
	ld.shared.f32 	%f120, [%r8+60];
	ld.shared.f32 	%f121, [%r11+960];
	fma.rn.f32 	%f180, %f120, %f121, %f119;
	bar.sync 	0;
	add.s32 	%r68, %r68, 2;
	add.s32 	%r67, %r67, 32;
	add.s32 	%r66, %r66, 32;
	add.s32 	%r65, %r65, %r14;
	add.s32 	%r64, %r64, %r14;
	add.s32 	%r63, %r63, 32;
	add.s32 	%r62, %r62, 32;
	setp.ne.s32 	%p11, %r68, 0;
	@%p11 bra 	$L__BB0_3;
	and.b32  	%r69, %r6, 2147483616;
$L__BB0_13:
	and.b32  	%r55, %r6, 16;
	setp.eq.s32 	%p12, %r55, 0;
	@%p12 bra 	$L__BB0_19;
	setp.ge.u32 	%p13, %r3, %r35;
	add.s32 	%r56, %r69, %r1;
	add.s32 	%r34, %r69, %r2;
	setp.ge.s32 	%p14, %r56, %r35;
	mov.f32 	%f178, 0f00000000;
	or.pred  	%p15, %p13, %p14;
	@%p15 bra 	$L__BB0_16;
	add.s32 	%r57, %r56, %r7;
	mul.wide.u32 	%rd19, %r57, 4;
	add.s64 	%rd20, %rd2, %rd19;
	ld.global.f32 	%f178, [%rd20];
$L__BB0_16:
	st.shared.f32 	[%r9], %f178;
	mov.f32 	%f179, 0f00000000;
	max.s32 	%r58, %r5, %r34;
	setp.ge.s32 	%p16, %r58, %r35;
	@%p16 bra 	$L__BB0_18;
	mad.lo.s32 	%r59, %r34, %r35, %r5;
	mul.wide.s32 	%rd21, %r59, 4;
	add.s64 	%rd22, %rd1, %rd21;
	ld.global.f32 	%f179, [%rd22];
$L__BB0_18:
	st.shared.f32 	[%r10], %f179;
	bar.sync 	0;
	ld.shared.f32 	%f124, [%r8];
	ld.shared.f32 	%f125, [%r11];
	fma.rn.f32 	%f126, %f124, %f125, %f180;
	ld.shared.f32 	%f127, [%r8+4];
	ld.shared.f32 	%f128, [%r11+64];
	fma.rn.f32 	%f129, %f127, %f128, %f126;
	ld.shared.f32 	%f130, [%r8+8];
	ld.shared.f32 	%f131, [%r11+128];
	fma.rn.f32 	%f132, %f130, %f131, %f129;
	ld.shared.f32 	%f133, [%r8+12];
	ld.shared.f32 	%f134, [%r11+192];
	fma.rn.f32 	%f135, %f133, %f134, %f132;
	ld.shared.f32 	%f136, [%r8+16];
	ld.shared.f32 	%f137, [%r11+256];
	fma.rn.f32 	%f138, %f136, %f137, %f135;
	ld.shared.f32 	%f139, [%r8+20];
	ld.shared.f32 	%f140, [%r11+320];
	fma.rn.f32 	%f141, %f139, %f140, %f138;
	ld.shared.f32 	%f142, [%r8+24];
	ld.shared.f32 	%f143, [%r11+384];
	fma.rn.f32 	%f144, %f142, %f143, %f141;
	ld.shared.f32 	%f145, [%r8+28];
	ld.shared.f32 	%f146, [%r11+448];
	fma.rn.f32 	%f147, %f145, %f146, %f144;
	ld.shared.f32 	%f148, [%r8+32];
	ld.shared.f32 	%f149, [%r11+512];
	fma.rn.f32 	%f150, %f148, %f149, %f147;
	ld.shared.f32 	%f151, [%r8+36];
	ld.shared.f32 	%f152, [%r11+576];
	fma.rn.f32 	%f153, %f151, %f152, %f150;
	ld.shared.f32 	%f154, [%r8+40];
	ld.shared.f32 	%f155, [%r11+640];
	fma.rn.f32 	%f156, %f154, %f155, %f153;
	ld.shared.f32 	%f157, [%r8+44];
	ld.shared.f32 	%f158, [%r11+704];
	fma.rn.f32 	%f159, %f157, %f158, %f156;
	ld.shared.f32 	%f160, [%r8+48];
	ld.shared.f32 	%f161, [%r11+768];
	fma.rn.f32 	%f162, %f160, %f161, %f159;
	ld.shared.f32 	%f163, [%r8+52];
	ld.shared.f32 	%f164, [%r11+832];
	fma.rn.f32 	%f165, %f163, %f164, %f162;
	ld.shared.f32 	%f166, [%r8+56];
	ld.shared.f32 	%f167, [%r11+896];
	fma.rn.f32 	%f168, %f166, %f167, %f165;
	ld.shared.f32 	%f169, [%r8+60];
	ld.shared.f32 	%f170, [%r11+960];
	fma.rn.f32 	%f180, %f169, %f170, %f168;
	bar.sync 	0;
$L__BB0_19:
	max.s32 	%r60, %r3, %r5;
	setp.ge.s32 	%p17, %r60, %r35;
	@%p17 bra 	$L__BB0_21;
	ld.param.u64 	%rd26, [_Z25matrixMultiplyTiledKernelPKfS0_Pfi_param_2];
	mad.lo.s32 	%r61, %r35, %r3, %r5;
	cvta.to.global.u64 	%rd23, %rd26;
	mul.wide.s32 	%rd24, %r61, 4;
	add.s64 	%rd25, %rd23, %rd24;
	st.global.f32 	[%rd25], %f180;
$L__BB0_21:
	ret;

}


// ===== COMPILED SASS (sm_100) =====

	.target	sm_100

	.elftype	@"ET_EXEC"


//--------------------- .note.nv.tkinfo           --------------------------
	.section	.note.nv.tkinfo,"",@"SHT_NOTE"
	.sectionflags	@"SHF_NOTE_NV_TKINFO"
	.tkinfo
        /*0018*/ 	.word	0x00000002
        /*0030*/ 	.string	""
        /*0030*/ 	.string	"ptxas"
        /*0030*/ 	.string	"Cuda compilation tools, release 13.0, V13.0.88"
        /*0030*/ 	.string	"Build cuda_13.0.r13.0/compiler.36424714_0"
        /*0030*/ 	.string	"-arch sm_100 -m 64 "



//--------------------- .note.nv.cuinfo           --------------------------
	.section	.note.nv.cuinfo,"",@"SHT_NOTE"
	.sectionflags	@"SHF_NOTE_NV_CUINFO"
        /*0018*/ 	.short	0x0002
        /*001a*/ 	.short	0x0064
        /*001c*/ 	.short	0x0082
	.zero		2


//--------------------- .nv.info                  --------------------------
	.section	.nv.info,"",@"SHT_CUDA_INFO"
	.align	4


	//----- nvinfo : EIATTR_REGCOUNT
	.align		4
        /*0000*/ 	.byte	0x04, 0x2f
        /*0002*/ 	.short	(.L_1 - .L_0)
	.align		4
.L_0:
        /*0004*/ 	.word	index@(_Z25matrixMultiplyTiledKernelPKfS0_Pfi)
        /*0008*/ 	.word	0x00000020


	//----- nvinfo : EIATTR_FRAME_SIZE
	.align		4
.L_1:
        /*000c*/ 	.byte	0x04, 0x11
        /*000e*/ 	.short	(.L_3 - .L_2)
	.align		4
.L_2:
        /*0010*/ 	.word	index@(_Z25matrixMultiplyTiledKernelPKfS0_Pfi)
        /*0014*/ 	.word	0x00000000


	//----- nvinfo : EIATTR_MIN_STACK_SIZE
	.align		4
.L_3:
        /*0018*/ 	.byte	0x04, 0x12
        /*001a*/ 	.short	(.L_5 - .L_4)
	.align		4
.L_4:
        /*001c*/ 	.word	index@(_Z25matrixMultiplyTiledKernelPKfS0_Pfi)
        /*0020*/ 	.word	0x00000000
.L_5:


//--------------------- .nv.compat                --------------------------
	.section	.nv.compat,"",@"SHT_CUDA_COMPAT_INFO"
	.align	4
        /*0000*/ 	.byte	0x02, 0x09, 0x00, 0x00, 0x02, 0x02, 0x01, 0x00, 0x02, 0x05, 0x05, 0x00, 0x03, 0x07, 0x01, 0x01
        /*0010*/ 	.byte	0x02, 0x03, 0x00, 0x00, 0x02, 0x06, 0x01, 0x00, 0x04, 0x0b, 0x08, 0x00, 0x09, 0x00, 0x00, 0x00
        /*0020*/ 	.byte	0x00, 0x00, 0x00, 0x00


//--------------------- .nv.info._Z25matrixMultiplyTiledKernelPKfS0_Pfi --------------------------
	.section	.nv.info._Z25matrixMultiplyTiledKernelPKfS0_Pfi,"",@"SHT_CUDA_INFO"
	.sectionflags	@""
	.align	4


	//----- nvinfo : EIATTR_CUDA_API_VERSION
	.align		4
        /*0000*/ 	.byte	0x04, 0x37
        /*0002*/ 	.short	(.L_7 - .L_6)
.L_6:
        /*0004*/ 	.word	0x00000082


	//----- nvinfo : EIATTR_KPARAM_INFO
	.align		4
.L_7:
        /*0008*/ 	.byte	0x04, 0x17
        /*000a*/ 	.short	(.L_9 - .L_8)
.L_8:
        /*000c*/ 	.word	0x00000000
        /*0010*/ 	.short	0x0003
        /*0012*/ 	.short	0x0018
        /*0014*/ 	.byte	0x00, 0xf0, 0x11, 0x00


	//----- nvinfo : EIATTR_KPARAM_INFO
	.align		4
.L_9:
        /*0018*/ 	.byte	0x04, 0x17
        /*001a*/ 	.short	(.L_11 - .L_10)
.L_10:
        /*001c*/ 	.word	0x00000000
        /*0020*/ 	.short	0x0002
        /*0022*/ 	.short	0x0010
        /*0024*/ 	.byte	0x00, 0xf5, 0x21, 0x00


	//----- nvinfo : EIATTR_KPARAM_INFO
	.align		4
.L_11:
        /*0028*/ 	.byte	0x04, 0x17
        /*002a*/ 	.short	(.L_13 - .L_12)
.L_12:
        /*002c*/ 	.word	0x00000000
        /*0030*/ 	.short	0x0001
        /*0032*/ 	.short	0x0008
        /*0034*/ 	.byte	0x00, 0xf5, 0x21, 0x00


	//----- nvinfo : EIATTR_KPARAM_INFO
	.align		4
.L_13:
        /*0038*/ 	.byte	0x04, 0x17
        /*003a*/ 	.short	(.L_15 - .L_14)
.L_14:
        /*003c*/ 	.word	0x00000000
        /*0040*/ 	.short	0x0000
        /*0042*/ 	.short	0x0000
        /*0044*/ 	.byte	0x00, 0xf5, 0x21, 0x00


	//----- nvinfo : EIATTR_SPARSE_MMA_MASK
	.align		4
.L_15:
        /*0048*/ 	.byte	0x03, 0x50
        /*004a*/ 	.short	0x0000


	//----- nvinfo : EIATTR_MAXREG_COUNT
	.align		4
        /*004c*/ 	.byte	0x03, 0x1b
        /*004e*/ 	.short	0x00ff


	//----- nvinfo : EIATTR_NUM_BARRIERS
	.align		4
        /*0050*/ 	.byte	0x02, 0x4c
        /*0052*/ 	.byte	0x01
	.zero		1


	//----- nvinfo : EIATTR_MERCURY_ISA_VERSION
	.align		4
        /*0054*/ 	.byte	0x03, 0x5f
        /*0056*/ 	.short	0x0101


	//----- nvinfo : EIATTR_VRC_CTA_INIT_COUNT
	.align		4
        /*0058*/ 	.byte	0x02, 0x4a
	.zero		1
	.zero		1


	//----- nvinfo : EIATTR_EXIT_INSTR_OFFSETS
	.align		4
        /*005c*/ 	.byte	0x04, 0x1c
        /*005e*/ 	.short	(.L_17 - .L_16)


	//   ....[0]....
.L_16:
        /*0060*/ 	.word	0x00000dc0


	//   ....[1]....
        /*0064*/ 	.word	0x00000e10


	//----- nvinfo : EIATTR_CBANK_PARAM_SIZE
	.align		4
.L_17:
        /*0068*/ 	.byte	0x03, 0x19
        /*006a*/ 	.short	0x001c


	//----- nvinfo : EIATTR_PARAM_CBANK
	.align		4
        /*006c*/ 	.byte	0x04, 0x0a
        /*006e*/ 	.short	(.L_19 - .L_18)
	.align		4
.L_18:
        /*0070*/ 	.word	index@(.nv.constant0._Z25matrixMultiplyTiledKernelPKfS0_Pfi)
        /*0074*/ 	.short	0x0380
        /*0076*/ 	.short	0x001c


	//----- nvinfo : EIATTR_SW_WAR
	.align		4
.L_19:
        /*0078*/ 	.byte	0x04, 0x36
        /*007a*/ 	.short	(.L_21 - .L_20)
.L_20:
        /*007c*/ 	.word	0x00000008
.L_21:


//--------------------- .nv.callgraph             --------------------------
	.section	.nv.callgraph,"",@"SHT_CUDA_CALLGRAPH"
	.align	4
	.sectionentsize	8
	.align		4
        /*0000*/ 	.word	0x00000000
	.align		4
        /*0004*/ 	.word	0xffffffff
	.align		4
        /*0008*/ 	.word	0x00000000
	.align		4
        /*000c*/ 	.word	0xfffffffe
	.align		4
        /*0010*/ 	.word	0x00000000
	.align		4
        /*0014*/ 	.word	0xfffffffd
	.align		4
        /*0018*/ 	.word	0x00000000
	.align		4
        /*001c*/ 	.word	0xfffffffc


//--------------------- .text._Z25matrixMultiplyTiledKernelPKfS0_Pfi --------------------------
	.section	.text._Z25matrixMultiplyTiledKernelPKfS0_Pfi,"ax",@progbits
	.align	128
        .global         _Z25matrixMultiplyTiledKernelPKfS0_Pfi
        .type           _Z25matrixMultiplyTiledKernelPKfS0_Pfi,@function
        .size           _Z25matrixMultiplyTiledKernelPKfS0_Pfi,(.L_x_4 - _Z25matrixMultiplyTiledKernelPKfS0_Pfi)
        .other          _Z25matrixMultiplyTiledKernelPKfS0_Pfi,@"STO_CUDA_ENTRY STV_DEFAULT"
_Z25matrixMultiplyTiledKernelPKfS0_Pfi:
.text._Z25matrixMultiplyTiledKernelPKfS0_Pfi:
[----:B------:R-:W-:Y:S01]  /*0000*/  LDC R1, c[0x0][0x37c] ;  /* 0x0000df00ff017b82 */ /* 0x000fe20000000800 */
[----:B------:R-:W0:Y:S01]  /*0010*/  LDCU UR4, c[0x0][0x398] ;  /* 0x00007300ff0477ac */ /* 0x000e220008000800 */
[----:B------:R-:W1:Y:S01]  /*0020*/  S2R R9, SR_TID.Y ;  /* 0x0000000000097919 */ /* 0x000e620000002200 */
[----:B------:R-:W-:Y:S01]  /*0030*/  HFMA2 R25, -RZ, RZ, 0, 0 ;  /* 0x00000000ff197431 */ /* 0x000fe200000001ff */
[----:B------:R-:W2:Y:S01]  /*0040*/  LDCU.64 UR8, c[0x0][0x358] ;  /* 0x00006b00ff0877ac */ /* 0x000ea20008000a00 */
[----:B------:R-:W1:Y:S01]  /*0050*/  S2R R2, SR_CTAID.Y ;  /* 0x0000000000027919 */ /* 0x000e620000002600 */
[----:B------:R-:W3:Y:S01]  /*0060*/  S2R R10, SR_TID.X ;  /* 0x00000000000a7919 */ /* 0x000ee20000002100 */
[----:B------:R-:W3:Y:S01]  /*0070*/  S2R R6, SR_CTAID.X ;  /* 0x0000000000067919 */ /* 0x000ee20000002500 */
[----:B0-----:R-:W-:-:S04]  /*0080*/  MOV R0, UR4 ;  /* 0x0000000400007c02 */ /* 0x001fc80008000f00 */
[----:B------:R-:W-:Y:S02]  /*0090*/  ISETP.GE.AND P0, PT, R0, 0x1, PT ;  /* 0x000000010000780c */ /* 0x000fe40003f06270 */
[----:B-1----:R-:W-:Y:S02]  /*00a0*/  LEA R3, R2, R9, 0x4 ;  /* 0x0000000902037211 */ /* 0x002fe400078e20ff */
[----:B---3--:R-:W-:-:S09]  /*00b0*/  LEA R2, R6, R10, 0x4 ;  /* 0x0000000a06027211 */ /* 0x008fd200078e20ff */
[----:B--2---:R-:W-:Y:S05]  /*00c0*/  @!P0 BRA `(.L_x_0) ;  /* 0x0000000c00348947 */ /* 0x004fea0003800000 */
[----:B------:R-:W0:Y:S01]  /*00d0*/  S2UR UR6, SR_CgaCtaId ;  /* 0x00000000000679c3 */ /* 0x000e220000008800 */
[----:B------:R-:W-:Y:S01]  /*00e0*/  UMOV UR4, 0x400 ;  /* 0x0000040000047882 */ /* 0x000fe20000000000 */
[C---:B------:R-:W-:Y:S01]  /*00f0*/  ISETP.GE.U32.AND P0, PT, R0.reuse, 0x11, PT ;  /* 0x000000110000780c */ /* 0x040fe20003f06070 */
[----:B------:R-:W-:Y:S01]  /*0100*/  UIADD3 UR5, UPT, UPT, UR4, 0x400, URZ ;  /* 0x0000040004057890 */ /* 0x000fe2000fffe0ff */
[----:B------:R-:W-:Y:S01]  /*0110*/  IADD3 R22, PT, PT, R0, 0xf, RZ ;  /* 0x0000000f00167810 */ /* 0x000fe20007ffe0ff */
[----:B------:R-:W-:Y:S01]  /*0120*/  IMAD R23, R3, R0, RZ ;  /* 0x0000000003177224 */ /* 0x000fe200078e02ff */
[----:B------:R-:W-:Y:S02]  /*0130*/  MOV R25, RZ ;  /* 0x000000ff00197202 */ /* 0x000fe40000000f00 */
[----:B------:R-:W-:Y:S01]  /*0140*/  MOV R4, RZ ;  /* 0x000000ff00047202 */ /* 0x000fe20000000f00 */
[----:B0-----:R-:W-:Y:S02]  /*0150*/  ULEA UR4, UR6, UR4, 0x18 ;  /* 0x0000000406047291 */ /* 0x001fe4000f8ec0ff */
[----:B------:R-:W-:-:S04]  /*0160*/  ULEA UR5, UR6, UR5, 0x18 ;  /* 0x0000000506057291 */ /* 0x000fc8000f8ec0ff */
[C---:B------:R-:W-:Y:S02]  /*0170*/  LEA R17, R9.reuse, UR4, 0x6 ;  /* 0x0000000409117c11 */ /* 0x040fe4000f8e30ff */
[C---:B------:R-:W-:Y:S02]  /*0180*/  LEA R16, R10.reuse, UR5, 0x2 ;  /* 0x000000050a107c11 */ /* 0x040fe4000f8e10ff */
[----:B------:R-:W-:Y:S02]  /*0190*/  LEA R21, R10, R17, 0x2 ;  /* 0x000000110a157211 */ /* 0x000fe400078e10ff */
[----:B------:R-:W-:Y:S01]  /*01a0*/  LEA R20, R9, R16, 0x6 ;  /* 0x0000001009147211 */ /* 0x000fe200078e30ff */
[----:B------:R-:W-:Y:S06]  /*01b0*/  @!P0 BRA `(.L_x_1) ;  /* 0x0000000800148947 */ /* 0x000fec0003800000 */
[----:B------:R-:W0:Y:S01]  /*01c0*/  LDC R8, c[0x0][0x398] ;  /* 0x0000e600ff087b82 */ /* 0x000e220000000800 */
[C---:B------:R-:W-:Y:S01]  /*01d0*/  IADD3 R5, PT, PT, R9.reuse, 0x10, RZ ;  /* 0x0000001009057810 */ /* 0x040fe20007ffe0ff */
[-CC-:B------:R-:W-:Y:S01]  /*01e0*/  IMAD R15, R9, R0.reuse, R10.reuse ;  /* 0x00000000090f7224 */ /* 0x180fe200078e020a */
[----:B------:R-:W-:Y:S01]  /*01f0*/  ISETP.GE.U32.AND P0, PT, R3, R0, PT ;  /* 0x000000000300720c */ /* 0x000fe20003f06070 */
[----:B------:R-:W-:Y:S01]  /*0200*/  HFMA2 R12, -RZ, RZ, 0, 9.5367431640625e-07 ;  /* 0x00000010ff0c7431 */ /* 0x000fe200000001ff */
[----:B------:R-:W-:Y:S01]  /*0210*/  IADD3 R14, PT, PT, R23, R10, RZ ;  /* 0x0000000a170e7210 */ /* 0x000fe20007ffe0ff */
[----:B------:R-:W-:Y:S01]  /*0220*/  IMAD R5, R5, R0, R10 ;  /* 0x0000000005057224 */ /* 0x000fe200078e020a */
[----:B------:R-:W-:Y:S02]  /*0230*/  SHF.R.U32.HI R0, RZ, 0x4, R22 ;  /* 0x00000004ff007819 */ /* 0x000fe40000011616 */
[----:B------:R-:W-:Y:S02]  /*0240*/  LEA R15, R6, R15, 0x4 ;  /* 0x0000000f060f7211 */ /* 0x000fe400078e20ff */
[----:B------:R-:W-:-:S02]  /*0250*/  LOP3.LUT R0, R0, 0x7fffffe, RZ, 0xc0, !PT ;  /* 0x07fffffe00007812 */ /* 0x000fc400078ec0ff */
[----:B------:R-:W-:Y:S02]  /*0260*/  LEA R19, R6, R5, 0x4 ;  /* 0x0000000506137211 */ /* 0x000fe400078e20ff */
[----:B------:R-:W-:Y:S02]  /*0270*/  MOV R25, RZ ;  /* 0x000000ff00197202 */ /* 0x000fe40000000f00 */
[----:B------:R-:W-:Y:S02]  /*0280*/  MOV R13, R10 ;  /* 0x0000000a000d7202 */ /* 0x000fe40000000f00 */
[----:B------:R-:W-:Y:S02]  /*0290*/  MOV R11, R9 ;  /* 0x00000009000b7202 */ /* 0x000fe40000000f00 */
[----:B------:R-:W-:-:S07]  /*02a0*/  IADD3 R18, PT, PT, -R0, RZ, RZ ;  /* 0x000000ff00127210 */ /* 0x000fce0007ffe1ff */
.L_x_2:
[----:B0-----:R-:W-:Y:S02]  /*02b0*/  MOV R0, R8 ;  /* 0x0000000800007202 */ /* 0x001fe40000000f00 */
[----:B------:R-:W-:Y:S02]  /*02c0*/  VIMNMX R5, PT, PT, R2, R11, !PT ;  /* 0x0000000b02057248 */ /* 0x000fe40007fe0100 */
[-C--:B------:R-:W-:Y:S02]  /*02d0*/  ISETP.GE.OR P1, PT, R13, R0.reuse, P0 ;  /* 0x000000000d00720c */ /* 0x080fe40000726670 */
[----:B------:R-:W-:Y:S02]  /*02e0*/  ISETP.GE.AND P2, PT, R5, R0, PT ;  /* 0x000000000500720c */ /* 0x000fe40003f46270 */
[----:B------:R-:W-:-:S09]  /*02f0*/  MOV R24, RZ ;  /* 0x000000ff00187202 */ /* 0x000fd20000000f00 */
[----:B------:R-:W0:Y:S08]  /*0300*/  @!P1 LDC.64 R6, c[0x0][0x380] ;  /* 0x0000e000ff069b82 */ /* 0x000e300000000a00 */
[----:B------:R-:W1:Y:S01]  /*0310*/  @!P2 LDC.64 R4, c[0x0][0x388] ;  /* 0x0000e200ff04ab82 */ /* 0x000e620000000a00 */
[----:B0-----:R-:W-:-:S05]  /*0320*/  @!P1 IMAD.WIDE.U32 R26, R14, 0x4, R6 ;  /* 0x000000040e1a9825 */ /* 0x001fca00078e0006 */
[----:B------:R-:W2:Y:S01]  /*0330*/  @!P1 LDG.E R24, desc[UR8][R26.64] ;  /* 0x000000081a189981 */ /* 0x000ea2000c1e1900 */
[----:B-1----:R-:W-:Y:S01]  /*0340*/  @!P2 IMAD.WIDE R28, R15, 0x4, R4 ;  /* 0x000000040f1ca825 */ /* 0x002fe200078e0204 */
[----:B------:R-:W-:-:S06]  /*0350*/  MOV R5, RZ ;  /* 0x000000ff00057202 */ /* 0x000fcc0000000f00 */
[----:B------:R-:W3:Y:S04]  /*0360*/  @!P2 LDG.E R5, desc[UR8][R28.64] ;  /* 0x000000081c05a981 */ /* 0x000ee8000c1e1900 */
[----:B--2---:R-:W-:Y:S04]  /*0370*/  STS [R21], R24 ;  /* 0x0000001815007388 */ /* 0x004fe80000000800 */
[----:B---3--:R-:W-:Y:S01]  /*0380*/  STS [R20], R5 ;  /* 0x0000000514007388 */ /* 0x008fe20000000800 */
[----:B------:R-:W-:Y:S06]  /*0390*/  BAR.SYNC.DEFER_BLOCKING 0x0 ;  /* 0x0000000000007b1d */ /* 0x000fec0000010000 */
[----:B------:R-:W-:Y:S04]  /*03a0*/  LDS R26, [R16] ;  /* 0x00000000101a7984 */ /* 0x000fe80000000800 */
[----:B------:R-:W0:Y:S04]  /*03b0*/  LDS.128 R4, [R17] ;  /* 0x0000000011047984 */ /* 0x000e280000000c00 */
[----:B------:R-:W1:Y:S04]  /*03c0*/  LDS R27, [R16+0x40] ;  /* 0x00004000101b7984 */ /* 0x000e680000000800 */
[----:B------:R-:W-:Y:S04]  /*03d0*/  LDS R29, [R16+0xc0] ;  /* 0x0000c000101d7984 */ /* 0x000fe80000000800 */
[----:B------:R-:W-:Y:S01]  /*03e0*/  LDS R24, [R16+0x100] ;  /* 0x0001000010187984 */ /* 0x000fe20000000800 */
[----:B0-----:R-:W-:-:S03]  /*03f0*/  FFMA R4, R4, R26, R25 ;  /* 0x0000001a04047223 */ /* 0x001fc60000000019 */
[----:B------:R-:W0:Y:S01]  /*0400*/  LDS R25, [R16+0x80] ;  /* 0x0000800010197984 */ /* 0x000e220000000800 */
[----:B-1----:R-:W-:-:S04]  /*0410*/  FFMA R27, R27, R5, R4 ;  /* 0x000000051b1b7223 */ /* 0x002fc80000000004 */
[----:B0-----:R-:W-:Y:S02]  /*0420*/  FFMA R6, R25, R6, R27 ;  /* 0x0000000619067223 */ /* 0x001fe4000000001b */
[----:B------:R-:W-:Y:S02]  /*0430*/  LDS R25, [R16+0x140] ;  /* 0x0001400010197984 */ /* 0x000fe40000000800 */
[----:B------:R-:W-:Y:S02]  /*0440*/  FFMA R29, R29, R7, R6 ;  /* 0x000000071d1d7223 */ /* 0x000fe40000000006 */
[----:B------:R-:W0:Y:S04]  /*0450*/  LDS.128 R4, [R17+0x10] ;  /* 0x0000100011047984 */ /* 0x000e280000000c00 */
[----:B------:R-:W-:Y:S01]  /*0460*/  LDS R27, [R16+0x1c0] ;  /* 0x0001c000101b7984 */ /* 0x000fe20000000800 */
[----:B0-----:R-:W-:-:S03]  /*0470*/  FFMA R4, R4, R24, R29 ;  /* 0x0000001804047223 */ /* 0x001fc6000000001d */
[----:B------:R-:W0:Y:S01]  /*0480*/  LDS R24, [R16+0x180] ;  /* 0x0001800010187984 */ /* 0x000e220000000800 */
[----:B------:R-:W-:-:S03]  /*0490*/  FFMA R5, R25, R5, R4 ;  /* 0x0000000519057223 */ /* 0x000fc60000000004 */
[----:B------:R-:W-:Y:S04]  /*04a0*/  LDS R25, [R16+0x240] ;  /* 0x0002400010197984 */ /* 0x000fe80000000800 */
[----:B------:R-:W-:Y:S01]  /*04b0*/  LDS R29, [R16+0x3c0] ;  /* 0x0003c000101d7984 */ /* 0x000fe20000000800 */
[----:B0-----:R-:W-:-:S03]  /*04c0*/  FFMA R6, R24, R6, R5 ;  /* 0x0000000618067223 */ /* 0x001fc60000000005 */
[----:B------:R-:W-:Y:S01]  /*04d0*/  LDS R24, [R16+0x200] ;  /* 0x0002000010187984 */ /* 0x000fe20000000800 */
[----:B------:R-:W-:-:S03]  /*04e0*/  FFMA R27, R27, R7, R6 ;  /* 0x000000071b1b7223 */ /* 0x000fc60000000006 */
[----:B------:R-:W0:Y:S02]  /*04f0*/  LDS.128 R4, [R17+0x20] ;  /* 0x0000200011047984 */ /* 0x000e240000000c00 */
[----:B0-----:R-:W-:Y:S02]  /*0500*/  FFMA R4, R4, R24, R27 ;  /* 0x0000001804047223 */ /* 0x001fe4000000001b */
[----:B------:R-:W0:Y:S04]  /*0510*/  LDS R24, [R16+0x280] ;  /* 0x0002800010187984 */ /* 0x000e280000000800 */
[----:B------:R-:W1:Y:S01]  /*0520*/  LDS R27, [R16+0x2c0] ;  /* 0x0002c000101b7984 */ /* 0x000e620000000800 */
[----:B------:R-:W-:-:S03]  /*0530*/  FFMA R5, R25, R5, R4 ;  /* 0x0000000519057223 */ /* 0x000fc60000000004 */
[----:B------:R-:W-:Y:S01]  /*0540*/  LDS R25, [R16+0x340] ;  /* 0x0003400010197984 */ /* 0x000fe20000000800 */
[----:B0-----:R-:W-:-:S03]  /*0550*/  FFMA R6, R24, R6, R5 ;  /* 0x0000000618067223 */ /* 0x001fc60000000005 */
[----:B------:R-:W-:Y:S01]  /*0560*/  LDS R24, [R16+0x300] ;  /* 0x0003000010187984 */ /* 0x000fe20000000800 */
[----:B-1----:R-:W-:-:S03]  /*0570*/  FFMA R27, R27, R7, R6 ;  /* 0x000000071b1b7223 */ /* 0x002fc60000000006 */
[----:B------:R-:W0:Y:S02]  /*0580*/  LDS.128 R4, [R17+0x30] ;  /* 0x0000300011047984 */ /* 0x000e240000000c00 */
[----:B0-----:R-:W-:Y:S02]  /*0590*/  FFMA R4, R4, R24, R27 ;  /* 0x0000001804047223 */ /* 0x001fe4000000001b */
[----:B------:R-:W0:Y:S01]  /*05a0*/  LDS R24, [R16+0x380] ;  /* 0x0003800010187984 */ /* 0x000e220000000800 */
[----:B------:R-:W-:Y:S01]  /*05b0*/  IADD3 R27, PT, PT, R13, 0x10, RZ ;  /* 0x000000100d1b7810 */ /* 0x000fe20007ffe0ff */
[----:B------:R-:W-:Y:S03]  /*05c0*/  BAR.SYNC.DEFER_BLOCKING 0x0 ;  /* 0x0000000000007b1d */ /* 0x000fe60000010000 */
[----:B------:R-:W-:Y:S01]  /*05d0*/  ISETP.GE.OR P1, PT, R27, R0, P0 ;  /* 0x000000001b00720c */ /* 0x000fe20000726670 */
[----:B------:R-:W-:-:S12]  /*05e0*/  FFMA R25, R25, R5, R4 ;  /* 0x0000000519197223 */ /* 0x000fd80000000004 */
[----:B------:R-:W1:Y:S01]  /*05f0*/  @!P1 LDC.64 R4, c[0x0][0x380] ;  /* 0x0000e000ff049b82 */ /* 0x000e620000000a00 */
[----:B0-----:R-:W-:Y:S01]  /*0600*/  FFMA R6, R24, R6, R25 ;  /* 0x0000000618067223 */ /* 0x001fe20000000019 */
[----:B------:R-:W-:Y:S02]  /*0610*/  VIADDMNMX R25, R11, 0x10, R2, !PT ;  /* 0x000000100b197846 */ /* 0x000fe40007800102 */
[----:B------:R-:W-:Y:S02]  /*0620*/  @!P1 IADD3 R24, PT, PT, R12, -0x10, RZ ;  /* 0xfffffff00c189810 */ /* 0x000fe40007ffe0ff */
[----:B------:R-:W-:Y:S02]  /*0630*/  ISETP.GE.AND P2, PT, R25, R0, PT ;  /* 0x000000001900720c */ /* 0x000fe40003f46270 */
[----:B------:R-:W-:-:S04]  /*0640*/  @!P1 IADD3 R26, P3, P4, R23, R24, R10 ;  /* 0x00000018171a9210 */ /* 0x000fc80007c7e00a */
[----:B-1----:R-:W-:Y:S02]  /*0650*/  @!P1 LEA R24, P5, R26, R4, 0x2 ;  /* 0x000000041a189211 */ /* 0x002fe400078a10ff */
[----:B------:R-:W-:-:S04]  /*0660*/  @!P1 IADD3.X R4, PT, PT, RZ, RZ, RZ, P3, P4 ;  /* 0x000000ffff049210 */ /* 0x000fc80001fe84ff */
[----:B------:R-:W-:Y:S02]  /*0670*/  @!P1 LEA.HI.X R25, R26, R5, R4, 0x2, P5 ;  /* 0x000000051a199211 */ /* 0x000fe400028f1404 */
[----:B------:R-:W0:Y:S01]  /*0680*/  @!P2 LDC.64 R4, c[0x0][0x388] ;  /* 0x0000e200ff04ab82 */ /* 0x000e220000000a00 */
[----:B------:R-:W-:-:S06]  /*0690*/  MOV R28, RZ ;  /* 0x000000ff001c7202 */ /* 0x000fcc0000000f00 */
[----:B------:R-:W2:Y:S01]  /*06a0*/  @!P1 LDG.E R28, desc[UR8][R24.64+0x40] ;  /* 0x00004008181c9981 */ /* 0x000ea2000c1e1900 */
[----:B0-----:R-:W-:Y:S01]  /*06b0*/  @!P2 IMAD.WIDE R26, R19, 0x4, R4 ;  /* 0x00000004131aa825 */ /* 0x001fe200078e0204 */
[----:B------:R-:W-:-:S06]  /*06c0*/  MOV R5, RZ ;  /* 0x000000ff00057202 */ /* 0x000fcc0000000f00 */
[----:B------:R0:W3:Y:S02]  /*06d0*/  @!P2 LDG.E R5, desc[UR8][R26.64] ;  /* 0x000000081a05a981 */ /* 0x0000e4000c1e1900 */
[----:B0-----:R-:W-:Y:S02]  /*06e0*/  FFMA R27, R29, R7, R6 ;  /* 0x000000071d1b7223 */ /* 0x001fe40000000006 */
[----:B--2---:R-:W-:Y:S04]  /*06f0*/  STS [R21], R28 ;  /* 0x0000001c15007388 */ /* 0x004fe80000000800 */
[----:B---3--:R-:W-:Y:S01]  /*0700*/  STS [R20], R5 ;  /* 0x0000000514007388 */ /* 0x008fe20000000800 */
[----:B------:R-:W-:Y:S06]  /*0710*/  BAR.SYNC.DEFER_BLOCKING 0x0 ;  /* 0x0000000000007b1d */ /* 0x000fec0000010000 */
[----:B------:R-:W-:Y:S04]  /*0720*/  LDS R25, [R16] ;  /* 0x0000000010197984 */ /* 0x000fe80000000800 */
[----:B------:R-:W0:Y:S04]  /*0730*/  LDS.128 R4, [R17] ;  /* 0x0000000011047984 */ /* 0x000e280000000c00 */
[----:B------:R-:W1:Y:S04]  /*0740*/  LDS R29, [R16+0x40] ;  /* 0x00004000101d7984 */ /* 0x000e680000000800 */
[----:B------:R-:W2:Y:S01]  /*0750*/  LDS R24, [R16+0x80] ;  /* 0x0000800010187984 */ /* 0x000ea20000000800 */
[----:B0-----:R-:W-:-:S03]  /*0760*/  FFMA R4, R4, R25, R27 ;  /* 0x0000001904047223 */ /* 0x001fc6000000001b */
[----:B------:R-:W0:Y:S01]  /*0770*/  LDS R25, [R16+0xc0] ;  /* 0x0000c00010197984 */ /* 0x000e220000000800 */
[----:B-1----:R-:W-:-:S03]  /*0780*/  FFMA R29, R29, R5, R4 ;  /* 0x000000051d1d7223 */ /* 0x002fc60000000004 */
[----:B------:R-:W-:Y:S01]  /*0790*/  LDS R27, [R16+0x140] ;  /* 0x00014000101b7984 */ /* 0x000fe20000000800 */
[----:B--2---:R-:W-:-:S03]  /*07a0*/  FFMA R6, R24, R6, R29 ;  /* 0x0000000618067223 */ /* 0x004fc6000000001d */
[----:B------:R-:W-:Y:S01]  /*07b0*/  LDS R24, [R16+0x100] ;  /* 0x0001000010187984 */ /* 0x000fe20000000800 */
[----:B0-----:R-:W-:-:S03]  /*07c0*/  FFMA R25, R25, R7, R6 ;  /* 0x0000000719197223 */ /* 0x001fc60000000006 */
        /* <DEDUP_REMOVED lines=18> */
[----:B------:R-:W0:Y:S01]  /*08f0*/  LDS.128 R4, [R17+0x30] ;  /* 0x0000300011047984 */ /* 0x000e220000000c00 */
[----:B------:R-:W-:-:S04]  /*0900*/  IADD3 R18, PT, PT, R18, 0x2, RZ ;  /* 0x0000000212127810 */ /* 0x000fc80007ffe0ff */
[----:B------:R-:W-:Y:S01]  /*0910*/  ISETP.NE.AND P1, PT, R18, RZ, PT ;  /* 0x000000ff1200720c */ /* 0x000fe20003f25270 */
[----:B0-----:R-:W-:Y:S02]  /*0920*/  FFMA R4, R4, R24, R25 ;  /* 0x0000001804047223 */ /* 0x001fe40000000019 */
[----:B------:R-:W0:Y:S04]  /*0930*/  LDS R24, [R16+0x380] ;  /* 0x0003800010187984 */ /* 0x000e280000000800 */
[----:B------:R-:W1:Y:S01]  /*0940*/  LDS R25, [R16+0x3c0] ;  /* 0x0003c00010197984 */ /* 0x000e620000000800 */
[----:B------:R-:W-:Y:S01]  /*0950*/  FFMA R5, R27, R5, R4 ;  /* 0x000000051b057223 */ /* 0x000fe20000000004 */
[----:B------:R-:W-:Y:S02]  /*0960*/  IADD3 R11, PT, PT, R11, 0x20, RZ ;  /* 0x000000200b0b7810 */ /* 0x000fe40007ffe0ff */
[----:B------:R-:W-:-:S02]  /*0970*/  IADD3 R13, PT, PT, R13, 0x20, RZ ;  /* 0x000000200d0d7810 */ /* 0x000fc40007ffe0ff */
[----:B------:R-:W-:Y:S02]  /*0980*/  IADD3 R12, PT, PT, R12, 0x20, RZ ;  /* 0x000000200c0c7810 */ /* 0x000fe40007ffe0ff */
[----:B------:R-:W-:Y:S02]  /*0990*/  IADD3 R14, PT, PT, R14, 0x20, RZ ;  /* 0x000000200e0e7810 */ /* 0x000fe40007ffe0ff */
[C---:B------:R-:W-:Y:S02]  /*09a0*/  LEA R15, R0.reuse, R15, 0x5 ;  /* 0x0000000f000f7211 */ /* 0x040fe400078e28ff */
[----:B------:R-:W-:Y:S01]  /*09b0*/  LEA R19, R0, R19, 0x5 ;  /* 0x0000001300137211 */ /* 0x000fe200078e28ff */
[----:B0-----:R-:W-:-:S04]  /*09c0*/  FFMA R6, R24, R6, R5 ;  /* 0x0000000618067223 */ /* 0x001fc80000000005 */
[----:B-1----:R-:W-:Y:S01]  /*09d0*/  FFMA R25, R25, R7, R6 ;  /* 0x0000000719197223 */ /* 0x002fe20000000006 */
[----:B------:R-:W-:Y:S06]  /*09e0*/  BAR.SYNC.DEFER_BLOCKING 0x0 ;  /* 0x0000000000007b1d */ /* 0x000fec0000010000 */
[----:B------:R-:W-:Y:S05]  /*09f0*/  @P1 BRA `(.L_x_2) ;  /* 0xfffffff8002c1947 */ /* 0x000fea000383ffff */
[----:B------:R-:W-:-:S07]  /*0a00*/  LOP3.LUT R4, R22, 0x7fffffe0, RZ, 0xc0, !PT ;  /* 0x7fffffe016047812 */ /* 0x000fce00078ec0ff */
.L_x_1:
[----:B------:R-:W-:-:S13]  /*0a10*/  LOP3.LUT P0, RZ, R22, 0x10, RZ, 0xc0, !PT ;  /* 0x0000001016ff7812 */ /* 0x000fda000780c0ff */
[----:B------:R-:W-:Y:S05]  /*0a20*/  @!P0 BRA `(.L_x_0) ;  /* 0x0000000000dc8947 */ /* 0x000fea0003800000 */
[-C--:B------:R-:W-:Y:S02]  /*0a30*/  IADD3 R10, PT, PT, R10, R4.reuse, RZ ;  /* 0x000000040a0a7210 */ /* 0x080fe40007ffe0ff */
[----:B------:R-:W-:Y:S02]  /*0a40*/  IADD3 R9, PT, PT, R9, R4, RZ ;  /* 0x0000000409097210 */ /* 0x000fe40007ffe0ff */
[-C--:B------:R-:W-:Y:S02]  /*0a50*/  ISETP.GE.AND P0, PT, R10, R0.reuse, PT ;  /* 0x000000000a00720c */ /* 0x080fe40003f06270 */
[----:B------:R-:W-:Y:S02]  /*0a60*/  VIMNMX R5, PT, PT, R2, R9, !PT ;  /* 0x0000000902057248 */ /* 0x000fe40007fe0100 */
[-C--:B------:R-:W-:Y:S02]  /*0a70*/  ISETP.GE.U32.OR P0, PT, R3, R0.reuse, P0 ;  /* 0x000000000300720c */ /* 0x080fe40000706470 */
[----:B------:R-:W-:-:S11]  /*0a80*/  ISETP.GE.AND P1, PT, R5, R0, PT ;  /* 0x000000000500720c */ /* 0x000fd60003f26270 */
[----:B------:R-:W0:Y:S01]  /*0a90*/  @!P0 LDC.64 R6, c[0x0][0x380] ;  /* 0x0000e000ff068b82 */ /* 0x000e220000000a00 */
[----:B------:R-:W-:Y:S01]  /*0aa0*/  @!P0 IADD3 R23, PT, PT, R23, R10, RZ ;  /* 0x0000000a17178210 */ /* 0x000fe20007ffe0ff */
[----:B------:R-:W-:-:S06]  /*0ab0*/  @!P1 IMAD R9, R9, R0, R2 ;  /* 0x0000000009099224 */ /* 0x000fcc00078e0202 */
[----:B------:R-:W1:Y:S01]  /*0ac0*/  @!P1 LDC.64 R4, c[0x0][0x388] ;  /* 0x0000e200ff049b82 */ /* 0x000e620000000a00 */
[----:B0-----:R-:W-:Y:S01]  /*0ad0*/  @!P0 IMAD.WIDE.U32 R6, R23, 0x4, R6 ;  /* 0x0000000417068825 */ /* 0x001fe200078e0006 */
[----:B------:R-:W-:-:S06]  /*0ae0*/  CS2R R22, SRZ ;  /* 0x0000000000167805 */ /* 0x000fcc000001ff00 */
[----:B------:R-:W2:Y:S01]  /*0af0*/  @!P0 LDG.E R22, desc[UR8][R6.64] ;  /* 0x0000000806168981 */ /* 0x000ea2000c1e1900 */
[----:B-1----:R-:W-:-:S05]  /*0b00*/  @!P1 IMAD.WIDE R4, R9, 0x4, R4 ;  /* 0x0000000409049825 */ /* 0x002fca00078e0204 */
[----:B------:R-:W3:Y:S04]  /*0b10*/  @!P1 LDG.E R23, desc[UR8][R4.64] ;  /* 0x0000000804179981 */ /* 0x000ee8000c1e1900 */
[----:B--2---:R-:W-:Y:S04]  /*0b20*/  STS [R21], R22 ;  /* 0x0000001615007388 */ /* 0x004fe80000000800 */
[----:B---3--:R-:W-:Y:S01]  /*0b30*/  STS [R20], R23 ;  /* 0x0000001714007388 */ /* 0x008fe20000000800 */
[----:B------:R-:W-:Y:S06]  /*0b40*/  BAR.SYNC.DEFER_BLOCKING 0x0 ;  /* 0x0000000000007b1d */ /* 0x000fec0000010000 */
[----:B------:R-:W-:Y:S04]  /*0b50*/  LDS R24, [R16] ;  /* 0x0000000010187984 */ /* 0x000fe80000000800 */
[----:B------:R-:W0:Y:S04]  /*0b60*/  LDS.128 R12, [R17] ;  /* 0x00000000110c7984 */ /* 0x000e280000000c00 */
[----:B------:R-:W1:Y:S04]  /*0b70*/  LDS R29, [R16+0x40] ;  /* 0x00004000101d7984 */ /* 0x000e680000000800 */
[----:B------:R-:W2:Y:S04]  /*0b80*/  LDS R27, [R16+0x80] ;  /* 0x00008000101b7984 */ /* 0x000ea80000000800 */
[----:B------:R-:W3:Y:S04]  /*0b90*/  LDS R26, [R16+0xc0] ;  /* 0x0000c000101a7984 */ /* 0x000ee80000000800 */
[----:B------:R-:W-:Y:S04]  /*0ba0*/  LDS R19, [R16+0x100] ;  /* 0x0001000010137984 */ /* 0x000fe80000000800 */
[----:B------:R-:W4:Y:S04]  /*0bb0*/  LDS.128 R8, [R17+0x10] ;  /* 0x0000100011087984 */ /* 0x000f280000000c00 */
[----:B------:R-:W5:Y:S04]  /*0bc0*/  LDS R18, [R16+0x140] ;  /* 0x0001400010127984 */ /* 0x000f680000000800 */
[----:B------:R-:W5:Y:S04]  /*0bd0*/  LDS R21, [R16+0x180] ;  /* 0x0001800010157984 */ /* 0x000f680000000800 */
[----:B------:R-:W5:Y:S04]  /*0be0*/  LDS R20, [R16+0x1c0] ;  /* 0x0001c00010147984 */ /* 0x000f680000000800 */
[----:B------:R-:W-:Y:S04]  /*0bf0*/  LDS R23, [R16+0x200] ;  /* 0x0002000010177984 */ /* 0x000fe80000000800 */
[----:B------:R-:W5:Y:S01]  /*0c00*/  LDS.128 R4, [R17+0x20] ;  /* 0x0000200011047984 */ /* 0x000f620000000c00 */
[----:B0-----:R-:W-:-:S03]  /*0c10*/  FFMA R12, R12, R24, R25 ;  /* 0x000000180c0c7223 */ /* 0x001fc60000000019 */
[----:B------:R-:W0:Y:S01]  /*0c20*/  LDS R22, [R16+0x240] ;  /* 0x0002400010167984 */ /* 0x000e220000000800 */
[----:B-1----:R-:W-:-:S03]  /*0c30*/  FFMA R12, R29, R13, R12 ;  /* 0x0000000d1d0c7223 */ /* 0x002fc6000000000c */
[----:B------:R-:W1:Y:S01]  /*0c40*/  LDS R25, [R16+0x280] ;  /* 0x0002800010197984 */ /* 0x000e620000000800 */
[----:B--2---:R-:W-:-:S03]  /*0c50*/  FFMA R27, R27, R14, R12 ;  /* 0x0000000e1b1b7223 */ /* 0x004fc6000000000c */
[----:B------:R-:W2:Y:S01]  /*0c60*/  LDS R24, [R16+0x2c0] ;  /* 0x0002c00010187984 */ /* 0x000ea20000000800 */
[----:B---3--:R-:W-:-:S03]  /*0c70*/  FFMA R29, R26, R15, R27 ;  /* 0x0000000f1a1d7223 */ /* 0x008fc6000000001b */
[----:B------:R-:W-:Y:S04]  /*0c80*/  LDS R27, [R16+0x300] ;  /* 0x00030000101b7984 */ /* 0x000fe80000000800 */
[----:B------:R-:W3:Y:S01]  /*0c90*/  LDS.128 R12, [R17+0x30] ;  /* 0x00003000110c7984 */ /* 0x000ee20000000c00 */
[----:B----4-:R-:W-:-:S03]  /*0ca0*/  FFMA R19, R8, R19, R29 ;  /* 0x0000001308137223 */ /* 0x010fc6000000001d */
[----:B------:R-:W4:Y:S01]  /*0cb0*/  LDS R8, [R16+0x340] ;  /* 0x0003400010087984 */ /* 0x000f220000000800 */
[----:B-----5:R-:W-:-:S03]  /*0cc0*/  FFMA R26, R18, R9, R19 ;  /* 0x00000009121a7223 */ /* 0x020fc60000000013 */
[----:B------:R-:W5:Y:S04]  /*0cd0*/  LDS R9, [R16+0x380] ;  /* 0x0003800010097984 */ /* 0x000f680000000800 */
[----:B------:R-:W5:Y:S01]  /*0ce0*/  LDS R18, [R16+0x3c0] ;  /* 0x0003c00010127984 */ /* 0x000f620000000800 */
[----:B------:R-:W-:-:S04]  /*0cf0*/  FFMA R21, R21, R10, R26 ;  /* 0x0000000a15157223 */ /* 0x000fc8000000001a */
[----:B------:R-:W-:-:S04]  /*0d00*/  FFMA R11, R20, R11, R21 ;  /* 0x0000000b140b7223 */ /* 0x000fc80000000015 */
[----:B------:R-:W-:-:S04]  /*0d10*/  FFMA R11, R4, R23, R11 ;  /* 0x00000017040b7223 */ /* 0x000fc8000000000b */
[----:B0-----:R-:W-:-:S04]  /*0d20*/  FFMA R22, R22, R5, R11 ;  /* 0x0000000516167223 */ /* 0x001fc8000000000b */
[----:B-1----:R-:W-:-:S04]  /*0d30*/  FFMA R25, R25, R6, R22 ;  /* 0x0000000619197223 */ /* 0x002fc80000000016 */
[----:B--2---:R-:W-:-:S04]  /*0d40*/  FFMA R7, R24, R7, R25 ;  /* 0x0000000718077223 */ /* 0x004fc80000000019 */
[----:B---3--:R-:W-:-:S04]  /*0d50*/  FFMA R7, R12, R27, R7 ;  /* 0x0000001b0c077223 */ /* 0x008fc80000000007 */
[----:B----4-:R-:W-:-:S04]  /*0d60*/  FFMA R8, R8, R13, R7 ;  /* 0x0000000d08087223 */ /* 0x010fc80000000007 */
[----:B-----5:R-:W-:-:S04]  /*0d70*/  FFMA R9, R9, R14, R8 ;  /* 0x0000000e09097223 */ /* 0x020fc80000000008 */
[----:B------:R-:W-:Y:S01]  /*0d80*/  FFMA R25, R18, R15, R9 ;  /* 0x0000000f12197223 */ /* 0x000fe20000000009 */
[----:B------:R-:W-:Y:S06]  /*0d90*/  BAR.SYNC.DEFER_BLOCKING 0x0 ;  /* 0x0000000000007b1d */ /* 0x000fec0000010000 */
.L_x_0:
[----:B------:R-:W-:-:S04]  /*0da0*/  VIMNMX R5, PT, PT, R3, R2, !PT ;  /* 0x0000000203057248 */ /* 0x000fc80007fe0100 */
[----:B------:R-:W-:-:S13]  /*0db0*/  ISETP.GE.AND P0, PT, R5, R0, PT ;  /* 0x000000000500720c */ /* 0x000fda0003f06270 */
[----:B------:R-:W-:Y:S05]  /*0dc0*/  @P0 EXIT ;  /* 0x000000000000094d */ /* 0x000fea0003800000 */
[----:B------:R-:W0:Y:S01]  /*0dd0*/  LDC.64 R4, c[0x0][0x390] ;  /* 0x0000e400ff047b82 */ /* 0x000e220000000a00 */
[----:B------:R-:W-:-:S04]  /*0de0*/  IMAD R3, R3, R0, R2 ;  /* 0x0000000003037224 */ /* 0x000fc800078e0202 */
[----:B0-----:R-:W-:-:S05]  /*0df0*/  IMAD.WIDE R2, R3, 0x4, R4 ;  /* 0x0000000403027825 */ /* 0x001fca00078e0204 */
[----:B------:R-:W-:Y:S01]  /*0e00*/  STG.E desc[UR8][R2.64], R25 ;  /* 0x0000001902007986 */ /* 0x000fe2000c101908 */
[----:B------:R-:W-:Y:S05]  /*0e10*/  EXIT ;  /* 0x000000000000794d */ /* 0x000fea0003800000 */
.L_x_3:
[----:B------:R-:W-:-:S00]  /*0e20*/  BRA `(.L_x_3) ;  /* 0xfffffffc00fc7947 */ /* 0x000fc0000383ffff */
[----:B------:R-:W-:-:S00]  /*0e30*/  NOP ;  /* 0x0000000000007918 */ /* 0x000fc00000000000 */
        /* <DEDUP_REMOVED lines=12> */
.L_x_4:


//--------------------- .nv.shared._Z25matrixMultiplyTiledKernelPKfS0_Pfi --------------------------
	.section	.nv.shared._Z25matrixMultiplyTiledKernelPKfS0_Pfi,"aw",@nobits
	.sectionflags	@""
	.align	4
.nv.shared._Z25matrixMultiplyTiledKernelPKfS0_Pfi:
	.zero		3072


//--------------------- .nv.shared.reserved.0     --------------------------
	.section	.nv.shared.reserved.0,"aw",@nobits
	.weak		__nv_reservedSMEM_offset_0_alias
	.size		__nv_reservedSMEM_offset_0_alias, 0, 64
	.other		__nv_reservedSMEM_offset_0_alias,@"STO_CUDA_RESERVED_SHARED STV_DEFAULT"
__nv_reservedSMEM_offset_0_alias:
	.zero		0
	.zero		64


//--------------------- .nv.constant0._Z25matrixMultiplyTiledKernelPKfS0_Pfi --------------------------
	.section	.nv.constant0._Z25matrixMultiplyTiledKernelPKfS0_Pfi,"a",@progbits
	.sectionflags	@""
	.align	4
.nv.constant0._Z25matrixMultiplyTiledKernelPKfS0_Pfi:
	.zero		924


//--------------------- SYMBOLS --------------------------

	.type		.nv.reservedSmem.offset0,@object
	.size		.nv.reservedSmem.offset0,0x4
	.type		.nv.reservedSmem.cap,@object
	.size		.nv.reservedSmem.cap,0x4
